//
// Generated by NVIDIA NVVM Compiler
//
// Compiler Build ID: CL-36424714
// Cuda compilation tools, release 13.0, V13.0.88
// Based on NVVM 20.0.0
//

.version 9.0
.target sm_100
.address_size 64

	// .globl	_Z8dot_prodPdS_i
.extern .func  (.param .b32 func_retval0) vprintf
(
	.param .b64 vprintf_param_0,
	.param .b64 vprintf_param_1
)
;
.global .align 1 .b8 $str[9] = {100, 111, 116, 58, 32, 37, 102, 10};

.visible .entry _Z8dot_prodPdS_i(
	.param .u64 .ptr .align 1 _Z8dot_prodPdS_i_param_0,
	.param .u64 .ptr .align 1 _Z8dot_prodPdS_i_param_1,
	.param .u32 _Z8dot_prodPdS_i_param_2
)
{
	.local .align 8 .b8 	__local_depot0[8];
	.reg .b64 	%SP;
	.reg .b64 	%SPL;
	.reg .pred 	%p<11>;
	.reg .b32 	%r<30>;
	.reg .b64 	%rd<32>;
	.reg .b64 	%fd<141>;

	mov.u64 	%SPL, __local_depot0;
	cvta.local.u64 	%SP, %SPL;
	ld.param.u64 	%rd15, [_Z8dot_prodPdS_i_param_0];
	ld.param.u64 	%rd16, [_Z8dot_prodPdS_i_param_1];
	ld.param.u32 	%r16, [_Z8dot_prodPdS_i_param_2];
	cvta.to.global.u64 	%rd1, %rd16;
	cvta.to.global.u64 	%rd2, %rd15;
	setp.lt.s32 	%p1, %r16, 1;
	@%p1 bra 	$L__BB0_13;
	and.b32  	%r1, %r16, 15;
	setp.lt.u32 	%p2, %r16, 16;
	mov.b32 	%r27, 0;
	@%p2 bra 	$L__BB0_4;
	and.b32  	%r27, %r16, 2147483632;
	neg.s32 	%r25, %r27;
	add.s64 	%rd29, %rd2, 64;
	add.s64 	%rd28, %rd1, 64;
$L__BB0_3:
	.pragma "nounroll";
	ld.global.f64 	%fd18, [%rd29+-64];
	ld.global.f64 	%fd19, [%rd28+-64];
	mul.f64 	%fd20, %fd18, %fd19;
	fma.rn.f64 	%fd21, %fd20, 0d7FF0000000000000, %fd140;
	ld.global.f64 	%fd22, [%rd29+-56];
	ld.global.f64 	%fd23, [%rd28+-56];
	mul.f64 	%fd24, %fd22, %fd23;
	fma.rn.f64 	%fd25, %fd24, 0d7FF0000000000000, %fd21;
	ld.global.f64 	%fd26, [%rd29+-48];
	ld.global.f64 	%fd27, [%rd28+-48];
	mul.f64 	%fd28, %fd26, %fd27;
	fma.rn.f64 	%fd29, %fd28, 0d7FF0000000000000, %fd25;
	ld.global.f64 	%fd30, [%rd29+-40];
	ld.global.f64 	%fd31, [%rd28+-40];
	mul.f64 	%fd32, %fd30, %fd31;
	fma.rn.f64 	%fd33, %fd32, 0d7FF0000000000000, %fd29;
	ld.global.f64 	%fd34, [%rd29+-32];
	ld.global.f64 	%fd35, [%rd28+-32];
	mul.f64 	%fd36, %fd34, %fd35;
	fma.rn.f64 	%fd37, %fd36, 0d7FF0000000000000, %fd33;
	ld.global.f64 	%fd38, [%rd29+-24];
	ld.global.f64 	%fd39, [%rd28+-24];
	mul.f64 	%fd40, %fd38, %fd39;
	fma.rn.f64 	%fd41, %fd40, 0d7FF0000000000000, %fd37;
	ld.global.f64 	%fd42, [%rd29+-16];
	ld.global.f64 	%fd43, [%rd28+-16];
	mul.f64 	%fd44, %fd42, %fd43;
	fma.rn.f64 	%fd45, %fd44, 0d7FF0000000000000, %fd41;
	ld.global.f64 	%fd46, [%rd29+-8];
	ld.global.f64 	%fd47, [%rd28+-8];
	mul.f64 	%fd48, %fd46, %fd47;
	fma.rn.f64 	%fd49, %fd48, 0d7FF0000000000000, %fd45;
	ld.global.f64 	%fd50, [%rd29];
	ld.global.f64 	%fd51, [%rd28];
	mul.f64 	%fd52, %fd50, %fd51;
	fma.rn.f64 	%fd53, %fd52, 0d7FF0000000000000, %fd49;
	ld.global.f64 	%fd54, [%rd29+8];
	ld.global.f64 	%fd55, [%rd28+8];
	mul.f64 	%fd56, %fd54, %fd55;
	fma.rn.f64 	%fd57, %fd56, 0d7FF0000000000000, %fd53;
	ld.global.f64 	%fd58, [%rd29+16];
	ld.global.f64 	%fd59, [%rd28+16];
	mul.f64 	%fd60, %fd58, %fd59;
	fma.rn.f64 	%fd61, %fd60, 0d7FF0000000000000, %fd57;
	ld.global.f64 	%fd62, [%rd29+24];
	ld.global.f64 	%fd63, [%rd28+24];
	mul.f64 	%fd64, %fd62, %fd63;
	fma.rn.f64 	%fd65, %fd64, 0d7FF0000000000000, %fd61;
	ld.global.f64 	%fd66, [%rd29+32];
	ld.global.f64 	%fd67, [%rd28+32];
	mul.f64 	%fd68, %fd66, %fd67;
	fma.rn.f64 	%fd69, %fd68, 0d7FF0000000000000, %fd65;
	ld.global.f64 	%fd70, [%rd29+40];
	ld.global.f64 	%fd71, [%rd28+40];
	mul.f64 	%fd72, %fd70, %fd71;
	fma.rn.f64 	%fd73, %fd72, 0d7FF0000000000000, %fd69;
	ld.global.f64 	%fd74, [%rd29+48];
	ld.global.f64 	%fd75, [%rd28+48];
	mul.f64 	%fd76, %fd74, %fd75;
	fma.rn.f64 	%fd77, %fd76, 0d7FF0000000000000, %fd73;
	ld.global.f64 	%fd78, [%rd29+56];
	ld.global.f64 	%fd79, [%rd28+56];
	mul.f64 	%fd80, %fd78, %fd79;
	fma.rn.f64 	%fd140, %fd80, 0d7FF0000000000000, %fd77;
	add.s32 	%r25, %r25, 16;
	add.s64 	%rd29, %rd29, 128;
	add.s64 	%rd28, %rd28, 128;
	setp.ne.s32 	%p3, %r25, 0;
	@%p3 bra 	$L__BB0_3;
$L__BB0_4:
	setp.eq.s32 	%p4, %r1, 0;
	@%p4 bra 	$L__BB0_13;
	and.b32  	%r7, %r16, 7;
	setp.lt.u32 	%p5, %r1, 8;
	@%p5 bra 	$L__BB0_7;
	mul.wide.u32 	%rd17, %r27, 8;
	add.s64 	%rd18, %rd2, %rd17;
	ld.global.f64 	%fd82, [%rd18];
	add.s64 	%rd19, %rd1, %rd17;
	ld.global.f64 	%fd83, [%rd19];
	mul.f64 	%fd84, %fd82, %fd83;
	fma.rn.f64 	%fd85, %fd84, 0d7FF0000000000000, %fd140;
	ld.global.f64 	%fd86, [%rd18+8];
	ld.global.f64 	%fd87, [%rd19+8];
	mul.f64 	%fd88, %fd86, %fd87;
	fma.rn.f64 	%fd89, %fd88, 0d7FF0000000000000, %fd85;
	ld.global.f64 	%fd90, [%rd18+16];
	ld.global.f64 	%fd91, [%rd19+16];
	mul.f64 	%fd92, %fd90, %fd91;
	fma.rn.f64 	%fd93, %fd92, 0d7FF0000000000000, %fd89;
	ld.global.f64 	%fd94, [%rd18+24];
	ld.global.f64 	%fd95, [%rd19+24];
	mul.f64 	%fd96, %fd94, %fd95;
	fma.rn.f64 	%fd97, %fd96, 0d7FF0000000000000, %fd93;
	ld.global.f64 	%fd98, [%rd18+32];
	ld.global.f64 	%fd99, [%rd19+32];
	mul.f64 	%fd100, %fd98, %fd99;
	fma.rn.f64 	%fd101, %fd100, 0d7FF0000000000000, %fd97;
	ld.global.f64 	%fd102, [%rd18+40];
	ld.global.f64 	%fd103, [%rd19+40];
	mul.f64 	%fd104, %fd102, %fd103;
	fma.rn.f64 	%fd105, %fd104, 0d7FF0000000000000, %fd101;
	ld.global.f64 	%fd106, [%rd18+48];
	ld.global.f64 	%fd107, [%rd19+48];
	mul.f64 	%fd108, %fd106, %fd107;
	fma.rn.f64 	%fd109, %fd108, 0d7FF0000000000000, %fd105;
	ld.global.f64 	%fd110, [%rd18+56];
	ld.global.f64 	%fd111, [%rd19+56];
	mul.f64 	%fd112, %fd110, %fd111;
	fma.rn.f64 	%fd140, %fd112, 0d7FF0000000000000, %fd109;
	add.s32 	%r27, %r27, 8;
$L__BB0_7:
	setp.eq.s32 	%p6, %r7, 0;
	@%p6 bra 	$L__BB0_13;
	and.b32  	%r10, %r16, 3;
	setp.lt.u32 	%p7, %r7, 4;
	@%p7 bra 	$L__BB0_10;
	mul.wide.u32 	%rd20, %r27, 8;
	add.s64 	%rd21, %rd2, %rd20;
	ld.global.f64 	%fd114, [%rd21];
	add.s64 	%rd22, %rd1, %rd20;
	ld.global.f64 	%fd115, [%rd22];
	mul.f64 	%fd116, %fd114, %fd115;
	fma.rn.f64 	%fd117, %fd116, 0d7FF0000000000000, %fd140;
	ld.global.f64 	%fd118, [%rd21+8];
	ld.global.f64 	%fd119, [%rd22+8];
	mul.f64 	%fd120, %fd118, %fd119;
	fma.rn.f64 	%fd121, %fd120, 0d7FF0000000000000, %fd117;
	ld.global.f64 	%fd122, [%rd21+16];
	ld.global.f64 	%fd123, [%rd22+16];
	mul.f64 	%fd124, %fd122, %fd123;
	fma.rn.f64 	%fd125, %fd124, 0d7FF0000000000000, %fd121;
	ld.global.f64 	%fd126, [%rd21+24];
	ld.global.f64 	%fd127, [%rd22+24];
	mul.f64 	%fd128, %fd126, %fd127;
	fma.rn.f64 	%fd140, %fd128, 0d7FF0000000000000, %fd125;
	add.s32 	%r27, %r27, 4;
$L__BB0_10:
	setp.eq.s32 	%p8, %r10, 0;
	@%p8 bra 	$L__BB0_13;
	mul.wide.u32 	%rd23, %r27, 8;
	add.s64 	%rd31, %rd1, %rd23;
	add.s64 	%rd30, %rd2, %rd23;
	neg.s32 	%r29, %r10;
$L__BB0_12:
	.pragma "nounroll";
	ld.global.f64 	%fd129, [%rd30];
	ld.global.f64 	%fd130, [%rd31];
	mul.f64 	%fd131, %fd129, %fd130;
	fma.rn.f64 	%fd140, %fd131, 0d7FF0000000000000, %fd140;
	add.s64 	%rd31, %rd31, 8;
	add.s64 	%rd30, %rd30, 8;
	add.s32 	%r29, %r29, 1;
	setp.ne.s32 	%p9, %r29, 0;
	@%p9 bra 	$L__BB0_12;
$L__BB0_13:
	mov.u32 	%r18, %ctaid.x;
	mov.u32 	%r19, %ntid.x;
	mul.lo.s32 	%r20, %r18, %r19;
	mov.u32 	%r21, %tid.x;
	neg.s32 	%r22, %r21;
	setp.ne.s32 	%p10, %r20, %r22;
	@%p10 bra 	$L__BB0_15;
	add.u64 	%rd24, %SP, 0;
	add.u64 	%rd25, %SPL, 0;
	st.local.f64 	[%rd25], %fd140;
	mov.u64 	%rd26, $str;
	cvta.global.u64 	%rd27, %rd26;
	{ // callseq 0, 0
	.param .b64 param0;
	st.param.b64 	[param0], %rd27;
	.param .b64 param1;
	st.param.b64 	[param1], %rd24;
	.param .b32 retval0;
	call.uni (retval0), 
	vprintf, 
	(
	param0, 
	param1
	);
	ld.param.b32 	%r23, [retval0];
	} // callseq 0
$L__BB0_15:
	ret;

}


// ===== COMPILED SASS (sm_100) =====

	.target	sm_100

	.elftype	@"ET_EXEC"


//--------------------- .note.nv.tkinfo           --------------------------
	.section	.note.nv.tkinfo,"",@"SHT_NOTE"
	.sectionflags	@"SHF_NOTE_NV_TKINFO"
	.tkinfo
        /*0018*/ 	.word	0x00000002
        /*0030*/ 	.string	""
        /*0030*/ 	.string	"ptxas"
        /*0030*/ 	.string	"Cuda compilation tools, release 13.0, V13.0.88"
        /*0030*/ 	.string	"Build cuda_13.0.r13.0/compiler.36424714_0"
        /*0030*/ 	.string	"-arch sm_100 -m 64 "



//--------------------- .note.nv.cuinfo           --------------------------
	.section	.note.nv.cuinfo,"",@"SHT_NOTE"
	.sectionflags	@"SHF_NOTE_NV_CUINFO"
        /*0018*/ 	.short	0x0002
        /*001a*/ 	.short	0x0064
        /*001c*/ 	.short	0x0082
	.zero		2


//--------------------- .nv.info                  --------------------------
	.section	.nv.info,"",@"SHT_CUDA_INFO"
	.align	4


	//----- nvinfo : EIATTR_REGCOUNT
	.align		4
        /*0000*/ 	.byte	0x04, 0x2f
        /*0002*/ 	.short	(.L_2 - .L_1)
	.align		4
.L_1:
        /*0004*/ 	.word	index@(_Z8dot_prodPdS_i)
        /*0008*/ 	.word	0x00000020


	//----- nvinfo : EIATTR_FRAME_SIZE
	.align		4
.L_2:
        /*000c*/ 	.byte	0x04, 0x11
        /*000e*/ 	.short	(.L_4 - .L_3)
	.align		4
.L_3:
        /*0010*/ 	.word	index@(_Z8dot_prodPdS_i)
        /*0014*/ 	.word	0x00000008


	//----- nvinfo : EIATTR_MIN_STACK_SIZE
	.align		4
.L_4:
        /*0018*/ 	.byte	0x04, 0x12
        /*001a*/ 	.short	(.L_6 - .L_5)
	.align		4
.L_5:
        /*001c*/ 	.word	index@(_Z8dot_prodPdS_i)
        /*0020*/ 	.word	0x00000008
.L_6:


//--------------------- .nv.compat                --------------------------
	.section	.nv.compat,"",@"SHT_CUDA_COMPAT_INFO"
	.align	4
        /*0000*/ 	.byte	0x02, 0x09, 0x00, 0x00, 0x02, 0x02, 0x01, 0x00, 0x02, 0x05, 0x05, 0x00, 0x03, 0x07, 0x01, 0x01
        /*0010*/ 	.byte	0x02, 0x03, 0x00, 0x00, 0x02, 0x06, 0x01, 0x00, 0x04, 0x0b, 0x08, 0x00, 0x01, 0x00, 0x00, 0x00
        /*0020*/ 	.byte	0x00, 0x00, 0x00, 0x00


//--------------------- .nv.info._Z8dot_prodPdS_i --------------------------
	.section	.nv.info._Z8dot_prodPdS_i,"",@"SHT_CUDA_INFO"
	.sectionflags	@""
	.align	4


	//----- nvinfo : EIATTR_CUDA_API_VERSION
	.align		4
        /*0000*/ 	.byte	0x04, 0x37
        /*0002*/ 	.short	(.L_8 - .L_7)
.L_7:
        /*0004*/ 	.word	0x00000082


	//----- nvinfo : EIATTR_KPARAM_INFO
	.align		4
.L_8:
        /*0008*/ 	.byte	0x04, 0x17
        /*000a*/ 	.short	(.L_10 - .L_9)
.L_9:
        /*000c*/ 	.word	0x00000000
        /*0010*/ 	.short	0x0002
        /*0012*/ 	.short	0x0010
        /*0014*/ 	.byte	0x00, 0xf0, 0x11, 0x00


	//----- nvinfo : EIATTR_KPARAM_INFO
	.align		4
.L_10:
        /*0018*/ 	.byte	0x04, 0x17
        /*001a*/ 	.short	(.L_12 - .L_11)
.L_11:
        /*001c*/ 	.word	0x00000000
        /*0020*/ 	.short	0x0001
        /*0022*/ 	.short	0x0008
        /*0024*/ 	.byte	0x00, 0xf5, 0x21, 0x00


	//----- nvinfo : EIATTR_KPARAM_INFO
	.align		4
.L_12:
        /*0028*/ 	.byte	0x04, 0x17
        /*002a*/ 	.short	(.L_14 - .L_13)
.L_13:
        /*002c*/ 	.word	0x00000000
        /*0030*/ 	.short	0x0000
        /*0032*/ 	.short	0x0000
        /*0034*/ 	.byte	0x00, 0xf5, 0x21, 0x00


	//----- nvinfo : EIATTR_SPARSE_MMA_MASK
	.align		4
.L_14:
        /*0038*/ 	.byte	0x03, 0x50
        /*003a*/ 	.short	0x0000


	//----- nvinfo : EIATTR_MAXREG_COUNT
	.align		4
        /*003c*/ 	.byte	0x03, 0x1b
        /*003e*/ 	.short	0x00ff


	//----- nvinfo : EIATTR_EXTERNS
	.align		4
        /*0040*/ 	.byte	0x04, 0x0f
        /*0042*/ 	.short	(.L_16 - .L_15)


	//   ....[0]....
	.align		4
.L_15:
        /*0044*/ 	.word	index@(vprintf)


	//----- nvinfo : EIATTR_MERCURY_ISA_VERSION
	.align		4
.L_16:
        /*0048*/ 	.byte	0x03, 0x5f
        /*004a*/ 	.short	0x0101


	//----- nvinfo : EIATTR_VRC_CTA_INIT_COUNT
	.align		4
        /*004c*/ 	.byte	0x02, 0x4a
	.zero		1
	.zero		1


	//----- nvinfo : EIATTR_SYSCALL_OFFSETS
	.align		4
        /*0050*/ 	.byte	0x04, 0x46
        /*0052*/ 	.short	(.L_18 - .L_17)


	//   ....[0]....
.L_17:
        /*0054*/ 	.word	0x00000cc0


	//----- nvinfo : EIATTR_EXIT_INSTR_OFFSETS
	.align		4
.L_18:
        /*0058*/ 	.byte	0x04, 0x1c
        /*005a*/ 	.short	(.L_20 - .L_19)


	//   ....[0]....
.L_19:
        /*005c*/ 	.word	0x00000c40


	//   ....[1]....
        /*0060*/ 	.word	0x00000cd0


	//----- nvinfo : EIATTR_CRS_STACK_SIZE
	.align		4
.L_20:
        /*0064*/ 	.byte	0x04, 0x1e
        /*0066*/ 	.short	(.L_22 - .L_21)
.L_21:
        /*0068*/ 	.word	0x00000000


	//----- nvinfo : EIATTR_CBANK_PARAM_SIZE
	.align		4
.L_22:
        /*006c*/ 	.byte	0x03, 0x19
        /*006e*/ 	.short	0x0014


	//----- nvinfo : EIATTR_PARAM_CBANK
	.align		4
        /*0070*/ 	.byte	0x04, 0x0a
        /*0072*/ 	.short	(.L_24 - .L_23)
	.align		4
.L_23:
        /*0074*/ 	.word	index@(.nv.constant0._Z8dot_prodPdS_i)
        /*0078*/ 	.short	0x0380
        /*007a*/ 	.short	0x0014


	//----- nvinfo : EIATTR_SW_WAR
	.align		4
.L_24:
        /*007c*/ 	.byte	0x04, 0x36
        /*007e*/ 	.short	(.L_26 - .L_25)
.L_25:
        /*0080*/ 	.word	0x00000008
.L_26:


//--------------------- .nv.callgraph             --------------------------
	.section	.nv.callgraph,"",@"SHT_CUDA_CALLGRAPH"
	.align	4
	.sectionentsize	8
	.align		4
        /*0000*/ 	.word	0x00000000
	.align		4
        /*0004*/ 	.word	0xffffffff
	.align		4
        /*0008*/ 	.word	index@(_Z8dot_prodPdS_i)
	.align		4
        /*000c*/ 	.word	index@(vprintf)
	.align		4
        /*0010*/ 	.word	0x00000000
	.align		4
        /*0014*/ 	.word	0xfffffffe
	.align		4
        /*0018*/ 	.word	0x00000000
	.align		4
        /*001c*/ 	.word	0xfffffffd
	.align		4
        /*0020*/ 	.word	0x00000000
	.align		4
        /*0024*/ 	.word	0xfffffffc


//--------------------- .nv.constant4             --------------------------
	.section	.nv.constant4,"a",@progbits
	.align	8
	.align		8
.nv.constant4:
        /*0000*/ 	.dword	vprintf
	.align		8
        /*0008*/ 	.dword	$str


//--------------------- .text._Z8dot_prodPdS_i    --------------------------
	.section	.text._Z8dot_prodPdS_i,"ax",@progbits
	.align	128
        .global         _Z8dot_prodPdS_i
        .type           _Z8dot_prodPdS_i,@function
        .size           _Z8dot_prodPdS_i,(.L_x_8 - _Z8dot_prodPdS_i)
        .other          _Z8dot_prodPdS_i,@"STO_CUDA_ENTRY STV_DEFAULT"
_Z8dot_prodPdS_i:
.text._Z8dot_prodPdS_i:
[----:B------:R-:W0:Y:S01]  /*0000*/  LDC R1, c[0x0][0x37c] ;  /* 0x0000df00ff017b82 */ /* 0x000e220000000800 */
[----:B------:R-:W1:Y:S01]  /*0010*/  LDCU UR8, c[0x0][0x390] ;  /* 0x00007200ff0877ac */ /* 0x000e620008000800 */
[----:B0-----:R-:W-:Y:S01]  /*0020*/  VIADD R1, R1, 0xfffffff8 ;  /* 0xfffffff801017836 */ /* 0x001fe20000000000 */
[----:B------:R-:W0:Y:S01]  /*0030*/  LDCU UR4, c[0x0][0x2f8] ;  /* 0x00005f00ff0477ac */ /* 0x000e220008000800 */
[----:B------:R-:W2:Y:S01]  /*0040*/  LDCU UR5, c[0x0][0x2fc] ;  /* 0x00005f80ff0577ac */ /* 0x000ea20008000800 */
[----:B-1----:R-:W-:Y:S02]  /*0050*/  UISETP.GE.AND UP0, UPT, UR8, 0x1, UPT ;  /* 0x000000010800788c */ /* 0x002fe4000bf06270 */
[----:B0-----:R-:W-:-:S05]  /*0060*/  IADD3 R6, P0, PT, R1, UR4, RZ ;  /* 0x0000000401067c10 */ /* 0x001fca000ff1e0ff */
[----:B--2---:R-:W-:Y:S02]  /*0070*/  IMAD.X R7, RZ, RZ, UR5, P0 ;  /* 0x00000005ff077e24 */ /* 0x004fe400080e06ff */
[----:B------:R-:W-:Y:S06]  /*0080*/  BRA.U !UP0, `(.L_x_0) ;  /* 0x0000000908d47547 */ /* 0x000fec000b800000 */
[----:B------:R-:W-:Y:S01]  /*0090*/  UISETP.GE.U32.AND UP1, UPT, UR8, 0x10, UPT ;  /* 0x000000100800788c */ /* 0x000fe2000bf26070 */
[----:B------:R-:W-:Y:S01]  /*00a0*/  HFMA2 R0, -RZ, RZ, 0, 0 ;  /* 0x00000000ff007431 */ /* 0x000fe200000001ff */
[----:B------:R-:W-:Y:S01]  /*00b0*/  ULOP3.LUT UR9, UR8, 0xf, URZ, 0xc0, !UPT ;  /* 0x0000000f08097892 */ /* 0x000fe2000f8ec0ff */
[----:B------:R-:W0:Y:S03]  /*00c0*/  LDCU.64 UR16, c[0x0][0x358] ;  /* 0x00006b00ff1077ac */ /* 0x000e260008000a00 */
[----:B------:R-:W-:-:S03]  /*00d0*/  UISETP.NE.AND UP0, UPT, UR9, URZ, UPT ;  /* 0x000000ff0900728c */ /* 0x000fc6000bf05270 */
[----:B------:R-:W-:Y:S08]  /*00e0*/  BRA.U !UP1, `(.L_x_1) ;  /* 0x00000005094c7547 */ /* 0x000ff0000b800000 */
[----:B------:R-:W1:Y:S01]  /*00f0*/  LDCU.128 UR12, c[0x0][0x380] ;  /* 0x00007000ff0c77ac */ /* 0x000e620008000c00 */
[----:B------:R-:W-:-:S04]  /*0100*/  ULOP3.LUT UR10, UR8, 0x7ffffff0, URZ, 0xc0, !UPT ;  /* 0x7ffffff0080a7892 */ /* 0x000fc8000f8ec0ff */
[----:B------:R-:W-:Y:S02]  /*0110*/  UIADD3 UR11, UPT, UPT, -UR10, URZ, URZ ;  /* 0x000000ff0a0b7290 */ /* 0x000fe4000fffe1ff */
[----:B------:R-:W-:Y:S01]  /*0120*/  IMAD.U32 R0, RZ, RZ, UR10 ;  /* 0x0000000aff007e24 */ /* 0x000fe2000f8e00ff */
[----:B-1----:R-:W-:Y:S02]  /*0130*/  UIADD3 UR6, UP1, UPT, UR12, 0x40, URZ ;  /* 0x000000400c067890 */ /* 0x002fe4000ff3e0ff */
[----:B------:R-:W-:Y:S02]  /*0140*/  UIADD3 UR4, UP2, UPT, UR14, 0x40, URZ ;  /* 0x000000400e047890 */ /* 0x000fe4000ff5e0ff */
[----:B------:R-:W-:Y:S02]  /*0150*/  UIADD3.X UR7, UPT, UPT, URZ, UR13, URZ, UP1, !UPT ;  /* 0x0000000dff077290 */ /* 0x000fe40008ffe4ff */
[----:B------:R-:W-:Y:S01]  /*0160*/  UIADD3.X UR5, UPT, UPT, URZ, UR15, URZ, UP2, !UPT ;  /* 0x0000000fff057290 */ /* 0x000fe200097fe4ff */
[----:B------:R-:W-:Y:S01]  /*0170*/  MOV R4, UR6 ;  /* 0x0000000600047c02 */ /* 0x000fe20008000f00 */
[----:B------:R-:W-:-:S02]  /*0180*/  IMAD.U32 R8, RZ, RZ, UR4 ;  /* 0x00000004ff087e24 */ /* 0x000fc4000f8e00ff */
[----:B------:R-:W-:Y:S02]  /*0190*/  MOV R5, UR7 ;  /* 0x0000000700057c02 */ /* 0x000fe40008000f00 */
[----:B------:R-:W-:-:S07]  /*01a0*/  IMAD.U32 R9, RZ, RZ, UR5 ;  /* 0x00000005ff097e24 */ /* 0x000fce000f8e00ff */
.L_x_2:
[----:B0-----:R-:W2:Y:S04]  /*01b0*/  LDG.E.64 R22, desc[UR16][R4.64+-0x40] ;  /* 0xffffc01004167981 */ /* 0x001ea8000c1e1b00 */
[----:B------:R-:W2:Y:S04]  /*01c0*/  LDG.E.64 R24, desc[UR16][R8.64+-0x40] ;  /* 0xffffc01008187981 */ /* 0x000ea8000c1e1b00 */
[----:B------:R-:W3:Y:S04]  /*01d0*/  LDG.E.64 R10, desc[UR16][R4.64+-0x38] ;  /* 0xffffc810040a7981 */ /* 0x000ee8000c1e1b00 */
[----:B------:R-:W3:Y:S04]  /*01e0*/  LDG.E.64 R20, desc[UR16][R8.64+-0x38] ;  /* 0xffffc81008147981 */ /* 0x000ee8000c1e1b00 */
[----:B------:R-:W4:Y:S04]  /*01f0*/  LDG.E.64 R18, desc[UR16][R4.64+-0x30] ;  /* 0xffffd01004127981 */ /* 0x000f28000c1e1b00 */
[----:B------:R-:W4:Y:S04]  /*0200*/  LDG.E.64 R16, desc[UR16][R8.64+-0x30] ;  /* 0xffffd01008107981 */ /* 0x000f28000c1e1b00 */
[----:B------:R-:W5:Y:S04]  /*0210*/  LDG.E.64 R12, desc[UR16][R4.64+-0x28] ;  /* 0xffffd810040c7981 */ /* 0x000f68000c1e1b00 */
[----:B------:R-:W5:Y:S01]  /*0220*/  LDG.E.64 R14, desc[UR16][R8.64+-0x28] ;  /* 0xffffd810080e7981 */ /* 0x000f62000c1e1b00 */
[----:B--2---:R-:W-:-:S08]  /*0230*/  DMUL R22, R22, R24 ;  /* 0x0000001816167228 */ /* 0x004fd00000000000 */
[----:B------:R-:W-:Y:S02]  /*0240*/  DFMA R22, R22, +INF , R2 ;  /* 0x7ff000001616782b */ /* 0x000fe40000000002 */
[----:B---3--:R-:W-:Y:S01]  /*0250*/  DMUL R20, R10, R20 ;  /* 0x000000140a147228 */ /* 0x008fe20000000000 */
[----:B------:R-:W2:Y:S04]  /*0260*/  LDG.E.64 R2, desc[UR16][R4.64+-0x20] ;  /* 0xffffe01004027981 */ /* 0x000ea8000c1e1b00 */
[----:B------:R-:W2:Y:S01]  /*0270*/  LDG.E.64 R10, desc[UR16][R8.64+-0x20] ;  /* 0xffffe010080a7981 */ /* 0x000ea2000c1e1b00 */
[----:B----4-:R-:W-:Y:S02]  /*0280*/  DMUL R16, R18, R16 ;  /* 0x0000001012107228 */ /* 0x010fe40000000000 */
[----:B------:R-:W-:Y:S01]  /*0290*/  DFMA R24, R20, +INF , R22 ;  /* 0x7ff000001418782b */ /* 0x000fe20000000016 */
[----:B------:R-:W3:Y:S04]  /*02a0*/  LDG.E.64 R18, desc[UR16][R8.64+-0x8] ;  /* 0xfffff81008127981 */ /* 0x000ee8000c1e1b00 */
[----:B------:R-:W4:Y:S04]  /*02b0*/  LDG.E.64 R20, desc[UR16][R4.64+-0x18] ;  /* 0xffffe81004147981 */ /* 0x000f28000c1e1b00 */
[----:B------:R-:W4:Y:S01]  /*02c0*/  LDG.E.64 R22, desc[UR16][R8.64+-0x18] ;  /* 0xffffe81008167981 */ /* 0x000f22000c1e1b00 */
[----:B------:R-:W-:-:S02]  /*02d0*/  DFMA R24, R16, +INF , R24 ;  /* 0x7ff000001018782b */ /* 0x000fc40000000018 */
[----:B-----5:R-:W-:Y:S01]  /*02e0*/  DMUL R16, R12, R14 ;  /* 0x0000000e0c107228 */ /* 0x020fe20000000000 */
[----:B------:R-:W5:Y:S04]  /*02f0*/  LDG.E.64 R12, desc[UR16][R4.64+-0x10] ;  /* 0xfffff010040c7981 */ /* 0x000f68000c1e1b00 */
[----:B------:R-:W5:Y:S03]  /*0300*/  LDG.E.64 R14, desc[UR16][R8.64+-0x10] ;  /* 0xfffff010080e7981 */ /* 0x000f66000c1e1b00 */
[----:B------:R-:W-:Y:S02]  /*0310*/  DFMA R24, R16, +INF , R24 ;  /* 0x7ff000001018782b */ /* 0x000fe40000000018 */
[----:B------:R-:W3:Y:S01]  /*0320*/  LDG.E.64 R16, desc[UR16][R4.64+-0x8] ;  /* 0xfffff81004107981 */ /* 0x000ee2000c1e1b00 */
[----:B--2---:R-:W-:-:S03]  /*0330*/  DMUL R2, R2, R10 ;  /* 0x0000000a02027228 */ /* 0x004fc60000000000 */
[----:B------:R-:W2:Y:S05]  /*0340*/  LDG.E.64 R10, desc[UR16][R4.64] ;  /* 0x00000010040a7981 */ /* 0x000eaa000c1e1b00 */
[----:B------:R-:W-:Y:S02]  /*0350*/  DFMA R24, R2, +INF , R24 ;  /* 0x7ff000000218782b */ /* 0x000fe40000000018 */
[----:B------:R-:W2:Y:S01]  /*0360*/  LDG.E.64 R2, desc[UR16][R8.64] ;  /* 0x0000001008027981 */ /* 0x000ea2000c1e1b00 */
[----:B----4-:R-:W-:-:S03]  /*0370*/  DMUL R20, R20, R22 ;  /* 0x0000001614147228 */ /* 0x010fc60000000000 */
[----:B------:R-:W4:Y:S05]  /*0380*/  LDG.E.64 R22, desc[UR16][R4.64+0x10] ;  /* 0x0000101004167981 */ /* 0x000f2a000c1e1b00 */
[----:B------:R-:W-:Y:S02]  /*0390*/  DFMA R24, R20, +INF , R24 ;  /* 0x7ff000001418782b */ /* 0x000fe40000000018 */
[----:B-----5:R-:W-:Y:S01]  /*03a0*/  DMUL R20, R12, R14 ;  /* 0x0000000e0c147228 */ /* 0x020fe20000000000 */
[----:B------:R-:W5:Y:S04]  /*03b0*/  LDG.E.64 R14, desc[UR16][R4.64+0x8] ;  /* 0x00000810040e7981 */ /* 0x000f68000c1e1b00 */
[----:B------:R-:W5:Y:S01]  /*03c0*/  LDG.E.64 R12, desc[UR16][R8.64+0x8] ;  /* 0x00000810080c7981 */ /* 0x000f62000c1e1b00 */
[----:B---3--:R-:W-:-:S02]  /*03d0*/  DMUL R16, R16, R18 ;  /* 0x0000001210107228 */ /* 0x008fc40000000000 */
[----:B------:R-:W-:Y:S01]  /*03e0*/  DFMA R24, R20, +INF , R24 ;  /* 0x7ff000001418782b */ /* 0x000fe20000000018 */
[----:B------:R-:W3:Y:S04]  /*03f0*/  LDG.E.64 R18, desc[UR16][R4.64+0x18] ;  /* 0x0000181004127981 */ /* 0x000ee8000c1e1b00 */
[----:B------:R-:W4:Y:S03]  /*0400*/  LDG.E.64 R20, desc[UR16][R8.64+0x10] ;  /* 0x0000101008147981 */ /* 0x000f26000c1e1b00 */
[----:B------:R-:W-:Y:S01]  /*0410*/  DFMA R24, R16, +INF , R24 ;  /* 0x7ff000001018782b */ /* 0x000fe20000000018 */
[----:B------:R-:W3:Y:S01]  /*0420*/  LDG.E.64 R16, desc[UR16][R8.64+0x18] ;  /* 0x0000181008107981 */ /* 0x000ee2000c1e1b00 */
[----:B--2---:R-:W-:-:S03]  /*0430*/  DMUL R2, R10, R2 ;  /* 0x000000020a027228 */ /* 0x004fc60000000000 */
[----:B------:R-:W2:Y:S05]  /*0440*/  LDG.E.64 R10, desc[UR16][R4.64+0x20] ;  /* 0x00002010040a7981 */ /* 0x000eaa000c1e1b00 */
[----:B------:R-:W-:Y:S02]  /*0450*/  DFMA R24, R2, +INF , R24 ;  /* 0x7ff000000218782b */ /* 0x000fe40000000018 */
[----:B------:R-:W2:Y:S01]  /*0460*/  LDG.E.64 R2, desc[UR16][R8.64+0x20] ;  /* 0x0000201008027981 */ /* 0x000ea2000c1e1b00 */
[----:B-----5:R-:W-:-:S03]  /*0470*/  DMUL R12, R14, R12 ;  /* 0x0000000c0e0c7228 */ /* 0x020fc60000000000 */
[----:B------:R-:W5:Y:S05]  /*0480*/  LDG.E.64 R14, desc[UR16][R8.64+0x28] ;  /* 0x00002810080e7981 */ /* 0x000f6a000c1e1b00 */
[----:B------:R-:W-:Y:S02]  /*0490*/  DFMA R24, R12, +INF , R24 ;  /* 0x7ff000000c18782b */ /* 0x000fe40000000018 */
[----:B----4-:R-:W-:Y:S01]  /*04a0*/  DMUL R20, R22, R20 ;  /* 0x0000001416147228 */ /* 0x010fe20000000000 */
[----:B------:R-:W5:Y:S04]  /*04b0*/  LDG.E.64 R12, desc[UR16][R4.64+0x28] ;  /* 0x00002810040c7981 */ /* 0x000f68000c1e1b00 */
[----:B------:R-:W4:Y:S03]  /*04c0*/  LDG.E.64 R22, desc[UR16][R4.64+0x38] ;  /* 0x0000381004167981 */ /* 0x000f26000c1e1b00 */
[----:B------:R-:W-:-:S02]  /*04d0*/  DFMA R24, R20, +INF , R24 ;  /* 0x7ff000001418782b */ /* 0x000fc40000000018 */
[----:B---3--:R-:W-:Y:S01]  /*04e0*/  DMUL R20, R18, R16 ;  /* 0x0000001012147228 */ /* 0x008fe20000000000 */
[----:B------:R0:W3:Y:S04]  /*04f0*/  LDG.E.64 R18, desc[UR16][R4.64+0x30] ;  /* 0x0000301004127981 */ /* 0x0000e8000c1e1b00 */
[----:B------:R-:W3:Y:S03]  /*0500*/  LDG.E.64 R16, desc[UR16][R8.64+0x30] ;  /* 0x0000301008107981 */ /* 0x000ee6000c1e1b00 */
[----:B------:R-:W-:Y:S02]  /*0510*/  DFMA R24, R20, +INF , R24 ;  /* 0x7ff000001418782b */ /* 0x000fe40000000018 */
[----:B------:R1:W4:Y:S01]  /*0520*/  LDG.E.64 R20, desc[UR16][R8.64+0x38] ;  /* 0x0000381008147981 */ /* 0x000322000c1e1b00 */
[----:B------:R-:W-:-:S04]  /*0530*/  UIADD3 UR11, UPT, UPT, UR11, 0x10, URZ ;  /* 0x000000100b0b7890 */ /* 0x000fc8000fffe0ff */
[----:B------:R-:W-:Y:S01]  /*0540*/  UISETP.NE.AND UP1, UPT, UR11, URZ, UPT ;  /* 0x000000ff0b00728c */ /* 0x000fe2000bf25270 */
[----:B0-----:R-:W-:Y:S02]  /*0550*/  IADD3 R4, P0, PT, R4, 0x80, RZ ;  /* 0x0000008004047810 */ /* 0x001fe40007f1e0ff */
[----:B-1----:R-:W-:Y:S02]  /*0560*/  IADD3 R8, P1, PT, R8, 0x80, RZ ;  /* 0x0000008008087810 */ /* 0x002fe40007f3e0ff */
[----:B------:R-:W-:-:S03]  /*0570*/  IADD3.X R5, PT, PT, RZ, R5, RZ, P0, !PT ;  /* 0x00000005ff057210 */ /* 0x000fc600007fe4ff */
[----:B------:R-:W-:Y:S01]  /*0580*/  IMAD.X R9, RZ, RZ, R9, P1 ;  /* 0x000000ffff097224 */ /* 0x000fe200008e0609 */
[----:B--2---:R-:W-:-:S08]  /*0590*/  DMUL R2, R10, R2 ;  /* 0x000000020a027228 */ /* 0x004fd00000000000 */
[----:B------:R-:W-:Y:S02]  /*05a0*/  DFMA R2, R2, +INF , R24 ;  /* 0x7ff000000202782b */ /* 0x000fe40000000018 */
[----:B-----5:R-:W-:-:S08]  /*05b0*/  DMUL R12, R12, R14 ;  /* 0x0000000e0c0c7228 */ /* 0x020fd00000000000 */
[----:B------:R-:W-:Y:S02]  /*05c0*/  DFMA R2, R12, +INF , R2 ;  /* 0x7ff000000c02782b */ /* 0x000fe40000000002 */
[----:B---3--:R-:W-:Y:S02]  /*05d0*/  DMUL R16, R18, R16 ;  /* 0x0000001012107228 */ /* 0x008fe40000000000 */
[----:B----4-:R-:W-:-:S06]  /*05e0*/  DMUL R20, R22, R20 ;  /* 0x0000001416147228 */ /* 0x010fcc0000000000 */
[----:B------:R-:W-:-:S08]  /*05f0*/  DFMA R2, R16, +INF , R2 ;  /* 0x7ff000001002782b */ /* 0x000fd00000000002 */
[----:B------:R-:W-:Y:S01]  /*0600*/  DFMA R2, R20, +INF , R2 ;  /* 0x7ff000001402782b */ /* 0x000fe20000000002 */
[----:B------:R-:W-:Y:S10]  /*0610*/  BRA.U UP1, `(.L_x_2) ;  /* 0xfffffff901e47547 */ /* 0x000ff4000b83ffff */
.L_x_1:
[----:B------:R-:W-:Y:S05]  /*0620*/  BRA.U !UP0, `(.L_x_0) ;  /* 0x00000005086c7547 */ /* 0x000fea000b800000 */
[----:B------:R-:W-:Y:S02]  /*0630*/  UISETP.GE.U32.AND UP0, UPT, UR9, 0x8, UPT ;  /* 0x000000080900788c */ /* 0x000fe4000bf06070 */
[----:B------:R-:W-:-:S04]  /*0640*/  ULOP3.LUT UR5, UR8, 0x7, URZ, 0xc0, !UPT ;  /* 0x0000000708057892 */ /* 0x000fc8000f8ec0ff */
[----:B------:R-:W-:-:S03]  /*0650*/  UISETP.NE.AND UP1, UPT, UR5, URZ, UPT ;  /* 0x000000ff0500728c */ /* 0x000fc6000bf25270 */
[----:B------:R-:W-:Y:S08]  /*0660*/  BRA.U !UP0, `(.L_x_3) ;  /* 0x0000000108947547 */ /* 0x000ff0000b800000 */
[----:B------:R-:W1:Y:S08]  /*0670*/  LDC.64 R4, c[0x0][0x380] ;  /* 0x0000e000ff047b82 */ /* 0x000e700000000a00 */
[----:B------:R-:W2:Y:S01]  /*0680*/  LDC.64 R10, c[0x0][0x388] ;  /* 0x0000e200ff0a7b82 */ /* 0x000ea20000000a00 */
[----:B-1----:R-:W-:-:S05]  /*0690*/  IMAD.WIDE.U32 R4, R0, 0x8, R4 ;  /* 0x0000000800047825 */ /* 0x002fca00078e0004 */
[----:B0-----:R-:W3:Y:S01]  /*06a0*/  LDG.E.64 R8, desc[UR16][R4.64] ;  /* 0x0000001004087981 */ /* 0x001ee2000c1e1b00 */
[----:B--2---:R-:W-:-:S03]  /*06b0*/  IMAD.WIDE.U32 R10, R0, 0x8, R10 ;  /* 0x00000008000a7825 */ /* 0x004fc600078e000a */
[----:B------:R-:W2:Y:S04]  /*06c0*/  LDG.E.64 R14, desc[UR16][R4.64+0x8] ;  /* 0x00000810040e7981 */ /* 0x000ea8000c1e1b00 */
[----:B------:R-:W3:Y:S04]  /*06d0*/  LDG.E.64 R12, desc[UR16][R10.64] ;  /* 0x000000100a0c7981 */ /* 0x000ee8000c1e1b00 */
[----:B------:R-:W2:Y:S04]  /*06e0*/  LDG.E.64 R20, desc[UR16][R10.64+0x8] ;  /* 0x000008100a147981 */ /* 0x000ea8000c1e1b00 */
[----:B------:R-:W4:Y:S04]  /*06f0*/  LDG.E.64 R18, desc[UR16][R4.64+0x10] ;  /* 0x0000101004127981 */ /* 0x000f28000c1e1b00 */
[----:B------:R-:W4:Y:S04]  /*0700*/  LDG.E.64 R16, desc[UR16][R10.64+0x10] ;  /* 0x000010100a107981 */ /* 0x000f28000c1e1b00 */
[----:B------:R-:W5:Y:S04]  /*0710*/  LDG.E.64 R26, desc[UR16][R4.64+0x38] ;  /* 0x00003810041a7981 */ /* 0x000f68000c1e1b00 */
[----:B------:R-:W5:Y:S01]  /*0720*/  LDG.E.64 R28, desc[UR16][R10.64+0x38] ;  /* 0x000038100a1c7981 */ /* 0x000f62000c1e1b00 */
[----:B---3--:R-:W-:-:S03]  /*0730*/  DMUL R22, R8, R12 ;  /* 0x0000000c08167228 */ /* 0x008fc60000000000 */
[----:B------:R-:W3:Y:S04]  /*0740*/  LDG.E.64 R12, desc[UR16][R4.64+0x18] ;  /* 0x00001810040c7981 */ /* 0x000ee8000c1e1b00 */
[----:B------:R-:W3:Y:S01]  /*0750*/  LDG.E.64 R8, desc[UR16][R10.64+0x18] ;  /* 0x000018100a087981 */ /* 0x000ee2000c1e1b00 */
[----:B--2---:R-:W-:Y:S02]  /*0760*/  DMUL R20, R14, R20 ;  /* 0x000000140e147228 */ /* 0x004fe40000000000 */
[----:B------:R-:W-:Y:S01]  /*0770*/  DFMA R22, R22, +INF , R2 ;  /* 0x7ff000001616782b */ /* 0x000fe20000000002 */
[----:B------:R-:W2:Y:S04]  /*0780*/  LDG.E.64 R14, desc[UR16][R10.64+0x20] ;  /* 0x000020100a0e7981 */ /* 0x000ea8000c1e1b00 */
[----:B------:R-:W2:Y:S01]  /*0790*/  LDG.E.64 R2, desc[UR16][R4.64+0x20] ;  /* 0x0000201004027981 */ /* 0x000ea2000c1e1b00 */
[----:B----4-:R-:W-:-:S02]  /*07a0*/  DMUL R16, R18, R16 ;  /* 0x0000001012107228 */ /* 0x010fc40000000000 */
[----:B------:R-:W-:Y:S01]  /*07b0*/  DFMA R24, R20, +INF , R22 ;  /* 0x7ff000001418782b */ /* 0x000fe20000000016 */
[----:B------:R-:W4:Y:S04]  /*07c0*/  LDG.E.64 R18, desc[UR16][R4.64+0x30] ;  /* 0x0000301004127981 */ /* 0x000f28000c1e1b00 */
[----:B------:R-:W4:Y:S04]  /*07d0*/  LDG.E.64 R22, desc[UR16][R4.64+0x28] ;  /* 0x0000281004167981 */ /* 0x000f28000c1e1b00 */
[----:B------:R-:W4:Y:S01]  /*07e0*/  LDG.E.64 R20, desc[UR16][R10.64+0x28] ;  /* 0x000028100a147981 */ /* 0x000f22000c1e1b00 */
[----:B------:R-:W-:-:S03]  /*07f0*/  DFMA R24, R16, +INF , R24 ;  /* 0x7ff000001018782b */ /* 0x000fc60000000018 */
[----:B------:R-:W4:Y:S01]  /*0800*/  LDG.E.64 R16, desc[UR16][R10.64+0x30] ;  /* 0x000030100a107981 */ /* 0x000f22000c1e1b00 */
[----:B-----5:R-:W-:Y:S01]  /*0810*/  DMUL R26, R26, R28 ;  /* 0x0000001c1a1a7228 */ /* 0x020fe20000000000 */
[----:B------:R-:W-:Y:S01]  /*0820*/  IADD3 R0, PT, PT, R0, 0x8, RZ ;  /* 0x0000000800007810 */ /* 0x000fe20007ffe0ff */
[----:B---3--:R-:W-:-:S08]  /*0830*/  DMUL R8, R12, R8 ;  /* 0x000000080c087228 */ /* 0x008fd00000000000 */
[----:B------:R-:W-:Y:S02]  /*0840*/  DFMA R8, R8, +INF , R24 ;  /* 0x7ff000000808782b */ /* 0x000fe40000000018 */
[----:B--2---:R-:W-:-:S08]  /*0850*/  DMUL R2, R2, R14 ;  /* 0x0000000e02027228 */ /* 0x004fd00000000000 */
[----:B------:R-:W-:Y:S02]  /*0860*/  DFMA R2, R2, +INF , R8 ;  /* 0x7ff000000202782b */ /* 0x000fe40000000008 */
[----:B----4-:R-:W-:Y:S02]  /*0870*/  DMUL R20, R22, R20 ;  /* 0x0000001416147228 */ /* 0x010fe40000000000 */
[----:B------:R-:W-:-:S06]  /*0880*/  DMUL R16, R18, R16 ;  /* 0x0000001012107228 */ /* 0x000fcc0000000000 */
[----:B------:R-:W-:-:S08]  /*0890*/  DFMA R2, R20, +INF , R2 ;  /* 0x7ff000001402782b */ /* 0x000fd00000000002 */
[----:B------:R-:W-:-:S08]  /*08a0*/  DFMA R2, R16, +INF , R2 ;  /* 0x7ff000001002782b */ /* 0x000fd00000000002 */
[----:B------:R-:W-:-:S11]  /*08b0*/  DFMA R2, R26, +INF , R2 ;  /* 0x7ff000001a02782b */ /* 0x000fd60000000002 */
.L_x_3:
        /* <DEDUP_REMOVED lines=17> */
[----:B------:R-:W-:Y:S01]  /*09d0*/  VIADD R0, R0, 0x4 ;  /* 0x0000000400007836 */ /* 0x000fe20000000000 */
[----:B---3--:R-:W-:-:S02]  /*09e0*/  DMUL R20, R20, R24 ;  /* 0x0000001814147228 */ /* 0x008fc40000000000 */
[----:B--2---:R-:W-:-:S06]  /*09f0*/  DMUL R10, R12, R10 ;  /* 0x0000000a0c0a7228 */ /* 0x004fcc0000000000 */
[----:B------:R-:W-:Y:S02]  /*0a00*/  DFMA R20, R20, +INF , R2 ;  /* 0x7ff000001414782b */ /* 0x000fe40000000002 */
[----:B----4-:R-:W-:-:S06]  /*0a10*/  DMUL R4, R8, R4 ;  /* 0x0000000408047228 */ /* 0x010fcc0000000000 */
[----:B------:R-:W-:Y:S02]  /*0a20*/  DFMA R10, R10, +INF , R20 ;  /* 0x7ff000000a0a782b */ /* 0x000fe40000000014 */
[----:B-----5:R-:W-:-:S06]  /*0a30*/  DMUL R14, R14, R16 ;  /* 0x000000100e0e7228 */ /* 0x020fcc0000000000 */
[----:B------:R-:W-:-:S08]  /*0a40*/  DFMA R4, R4, +INF , R10 ;  /* 0x7ff000000404782b */ /* 0x000fd0000000000a */
[----:B------:R-:W-:-:S11]  /*0a50*/  DFMA R2, R14, +INF , R4 ;  /* 0x7ff000000e02782b */ /* 0x000fd60000000004 */
.L_x_4:
[----:B------:R-:W-:Y:S05]  /*0a60*/  BRA.U !UP1, `(.L_x_0) ;  /* 0x00000001095c7547 */ /* 0x000fea000b800000 */
[----:B------:R-:W1:Y:S01]  /*0a70*/  LDC.64 R4, c[0x0][0x388] ;  /* 0x0000e200ff047b82 */ /* 0x000e620000000a00 */
[----:B------:R-:W-:-:S07]  /*0a80*/  UIADD3 UR4, UPT, UPT, -UR4, URZ, URZ ;  /* 0x000000ff04047290 */ /* 0x000fce000fffe1ff */
[----:B------:R-:W2:Y:S01]  /*0a90*/  LDC.64 R8, c[0x0][0x380] ;  /* 0x0000e000ff087b82 */ /* 0x000ea20000000a00 */
[----:B-1----:R-:W-:-:S04]  /*0aa0*/  IMAD.WIDE.U32 R4, R0, 0x8, R4 ;  /* 0x0000000800047825 */ /* 0x002fc800078e0004 */
[----:B------:R-:W-:Y:S01]  /*0ab0*/  IMAD.MOV.U32 R13, RZ, RZ, R5 ;  /* 0x000000ffff0d7224 */ /* 0x000fe200078e0005 */
[----:B------:R-:W-:Y:S01]  /*0ac0*/  MOV R12, R4 ;  /* 0x00000004000c7202 */ /* 0x000fe20000000f00 */
[----:B--2---:R-:W-:-:S04]  /*0ad0*/  IMAD.WIDE.U32 R8, R0, 0x8, R8 ;  /* 0x0000000800087825 */ /* 0x004fc800078e0008 */
[----:B------:R-:W-:Y:S01]  /*0ae0*/  IMAD.MOV.U32 R11, RZ, RZ, R9 ;  /* 0x000000ffff0b7224 */ /* 0x000fe200078e0009 */
[----:B------:R-:W-:-:S07]  /*0af0*/  MOV R0, R8 ;  /* 0x0000000800007202 */ /* 0x000fce0000000f00 */
.L_x_5:
[----:B------:R-:W-:Y:S01]  /*0b00*/  IMAD.MOV.U32 R8, RZ, RZ, R12 ;  /* 0x000000ffff087224 */ /* 0x000fe200078e000c */
[----:B------:R-:W-:Y:S02]  /*0b10*/  MOV R9, R13 ;  /* 0x0000000d00097202 */ /* 0x000fe40000000f00 */
[----:B------:R-:W-:-:S04]  /*0b20*/  MOV R10, R0 ;  /* 0x00000000000a7202 */ /* 0x000fc80000000f00 */
[----:B0-----:R-:W2:Y:S04]  /*0b30*/  LDG.E.64 R8, desc[UR16][R8.64] ;  /* 0x0000001008087981 */ /* 0x001ea8000c1e1b00 */
[----:B------:R0:W2:Y:S01]  /*0b40*/  LDG.E.64 R4, desc[UR16][R10.64] ;  /* 0x000000100a047981 */ /* 0x0000a2000c1e1b00 */
[----:B------:R-:W-:-:S04]  /*0b50*/  UIADD3 UR4, UPT, UPT, UR4, 0x1, URZ ;  /* 0x0000000104047890 */ /* 0x000fc8000fffe0ff */
[----:B------:R-:W-:Y:S01]  /*0b60*/  UISETP.NE.AND UP0, UPT, UR4, URZ, UPT ;  /* 0x000000ff0400728c */ /* 0x000fe2000bf05270 */
[----:B------:R-:W-:Y:S02]  /*0b70*/  IADD3 R12, P0, PT, R12, 0x8, RZ ;  /* 0x000000080c0c7810 */ /* 0x000fe40007f1e0ff */
[----:B------:R-:W-:-:S03]  /*0b80*/  IADD3 R0, P1, PT, R0, 0x8, RZ ;  /* 0x0000000800007810 */ /* 0x000fc60007f3e0ff */
[----:B------:R-:W-:Y:S01]  /*0b90*/  IMAD.X R13, RZ, RZ, R13, P0 ;  /* 0x000000ffff0d7224 */ /* 0x000fe200000e060d */
[----:B0-----:R-:W-:Y:S01]  /*0ba0*/  IADD3.X R11, PT, PT, RZ, R11, RZ, P1, !PT ;  /* 0x0000000bff0b7210 */ /* 0x001fe20000ffe4ff */
[----:B--2---:R-:W-:-:S08]  /*0bb0*/  DMUL R4, R4, R8 ;  /* 0x0000000804047228 */ /* 0x004fd00000000000 */
[----:B------:R-:W-:Y:S01]  /*0bc0*/  DFMA R2, R4, +INF , R2 ;  /* 0x7ff000000402782b */ /* 0x000fe20000000002 */
[----:B------:R-:W-:Y:S10]  /*0bd0*/  BRA.U UP0, `(.L_x_5) ;  /* 0xfffffffd00c87547 */ /* 0x000ff4000b83ffff */
.L_x_0:
[----:B------:R-:W1:Y:S01]  /*0be0*/  S2R R0, SR_TID.X ;  /* 0x0000000000007919 */ /* 0x000e620000002100 */
[----:B------:R-:W2:Y:S01]  /*0bf0*/  S2UR UR4, SR_CTAID.X ;  /* 0x00000000000479c3 */ /* 0x000ea20000002500 */
[----:B------:R-:W2:Y:S02]  /*0c00*/  LDCU UR5, c[0x0][0x360] ;  /* 0x00006c00ff0577ac */ /* 0x000ea40008000800 */
[----:B--2---:R-:W-:Y:S01]  /*0c10*/  UIMAD UR4, UR4, UR5, URZ ;  /* 0x00000005040472a4 */ /* 0x004fe2000f8e02ff */
[----:B-1----:R-:W-:-:S05]  /*0c20*/  IMAD.MOV R0, RZ, RZ, -R0 ;  /* 0x000000ffff007224 */ /* 0x002fca00078e0a00 */
[----:B------:R-:W-:-:S13]  /*0c30*/  ISETP.NE.AND P0, PT, R0, UR4, PT ;  /* 0x0000000400007c0c */ /* 0x000fda000bf05270 */
[----:B0-----:R-:W-:Y:S05]  /*0c40*/  @P0 EXIT ;  /* 0x000000000000094d */ /* 0x001fea0003800000 */
[----:B------:R-:W-:Y:S01]  /*0c50*/  MOV R0, 0x0 ;  /* 0x0000000000007802 */ /* 0x000fe20000000f00 */
[----:B------:R0:W-:Y:S01]  /*0c60*/  STL.64 [R1], R2 ;  /* 0x0000000201007387 */ /* 0x0001e20000100a00 */
[----:B------:R-:W1:Y:S02]  /*0c70*/  LDCU.64 UR4, c[0x4][0x8] ;  /* 0x01000100ff0477ac */ /* 0x000e640008000a00 */
[----:B------:R0:W2:Y:S01]  /*0c80*/  LDC.64 R8, c[0x4][R0] ;  /* 0x0100000000087b82 */ /* 0x0000a20000000a00 */
[----:B-1----:R-:W-:Y:S01]  /*0c90*/  MOV R4, UR4 ;  /* 0x0000000400047c02 */ /* 0x002fe20008000f00 */
[----:B0-----:R-:W-:-:S07]  /*0ca0*/  IMAD.U32 R5, RZ, RZ, UR5 ;  /* 0x00000005ff057e24 */ /* 0x001fce000f8e00ff */
[----:B------:R-:W-:-:S07]  /*0cb0*/  LEPC R20, `(.L_x_6) ;  /* 0x000000001014794e */ /* 0x000fce0000000000 */
[----:B--2---:R-:W-:Y:S05]  /*0cc0*/  CALL.ABS.NOINC R8 ;  /* 0x0000000008007343 */ /* 0x004fea0003c00000 */
.L_x_6:
[----:B------:R-:W-:Y:S05]  /*0cd0*/  EXIT ;  /* 0x000000000000794d */ /* 0x000fea0003800000 */
.L_x_7:
[----:B------:R-:W-:-:S00]  /*0ce0*/  BRA `(.L_x_7) ;  /* 0xfffffffc00fc7947 */ /* 0x000fc0000383ffff */
[----:B------:R-:W-:-:S00]  /*0cf0*/  NOP ;  /* 0x0000000000007918 */ /* 0x000fc00000000000 */
        /* <DEDUP_REMOVED lines=8> */
.L_x_8:


//--------------------- .nv.global.init           --------------------------
	.section	.nv.global.init,"aw",@progbits
.nv.global.init:
	.type		$str,@object
	.size		$str,(.L_0 - $str)
$str:
        /*0000*/ 	.byte	0x64, 0x6f, 0x74, 0x3a, 0x20, 0x25, 0x66, 0x0a, 0x00
.L_0:


//--------------------- .nv.shared.reserved.0     --------------------------
	.section	.nv.shared.reserved.0,"aw",@nobits
	.weak		__nv_reservedSMEM_offset_0_alias
	.size		__nv_reservedSMEM_offset_0_alias, 0, 64
	.other		__nv_reservedSMEM_offset_0_alias,@"STO_CUDA_RESERVED_SHARED STV_DEFAULT"
__nv_reservedSMEM_offset_0_alias:
	.zero		0
	.zero		64


//--------------------- .nv.constant0._Z8dot_prodPdS_i --------------------------
	.section	.nv.constant0._Z8dot_prodPdS_i,"a",@progbits
	.sectionflags	@""
	.align	4
.nv.constant0._Z8dot_prodPdS_i:
	.zero		916


//--------------------- SYMBOLS --------------------------

	.type		.nv.reservedSmem.offset0,@object
	.size		.nv.reservedSmem.offset0,0x4
	.type		vprintf,@function
